	.headerflags	@"EF_CUDA_TEXMODE_UNIFIED EF_CUDA_64BIT_ADDRESS EF_CUDA_SM80 EF_CUDA_VIRTUAL_SM(EF_CUDA_SM80)"
	.elftype	@"ET_EXEC"


//--------------------- .nv.info                  --------------------------
	.section	.nv.info,"",@"SHT_CUDA_INFO"
	.align	4


	//----- nvinfo : EIATTR_REGCOUNT
	.align		4
        /*0000*/ 	.byte	0x04, 0x2f
        /*0002*/ 	.short	(.L_1 - .L_0)
	.align		4
.L_0:
        /*0004*/ 	.word	index@(where_scalar_scalar_kernel_0d1d2d)
        /*0008*/ 	.word	0x00000004


	//----- nvinfo : EIATTR_MAX_STACK_SIZE
	.align		4
.L_1:
        /*000c*/ 	.byte	0x04, 0x23
        /*000e*/ 	.short	(.L_3 - .L_2)
	.align		4
.L_2:
        /*0010*/ 	.word	index@(where_scalar_scalar_kernel_0d1d2d)
        /*0014*/ 	.word	0x00000000


	//----- nvinfo : EIATTR_MIN_STACK_SIZE
	.align		4
.L_3:
        /*0018*/ 	.byte	0x04, 0x12
        /*001a*/ 	.short	(.L_5 - .L_4)
	.align		4
.L_4:
        /*001c*/ 	.word	index@(where_scalar_scalar_kernel_0d1d2d)
        /*0020*/ 	.word	0x00000000


	//----- nvinfo : EIATTR_FRAME_SIZE
	.align		4
.L_5:
        /*0024*/ 	.byte	0x04, 0x11
        /*0026*/ 	.short	(.L_7 - .L_6)
	.align		4
.L_6:
        /*0028*/ 	.word	index@(where_scalar_scalar_kernel_0d1d2d)
        /*002c*/ 	.word	0x00000000
.L_7:


//--------------------- .nv.info.where_scalar_scalar_kernel_0d1d2d --------------------------
	.section	.nv.info.where_scalar_scalar_kernel_0d1d2d,"",@"SHT_CUDA_INFO"
	.align	4


	//----- nvinfo : EIATTR_CUDA_API_VERSION
	.align		4
        /*0000*/ 	.byte	0x04, 0x37
        /*0002*/ 	.short	(.L_9 - .L_8)
.L_8:
        /*0004*/ 	.word	0x00000078


	//----- nvinfo : EIATTR_SW2861232_WAR
	.align		4
.L_9:
        /*0008*/ 	.byte	0x01, 0x35
	.zero		2


	//----- nvinfo : EIATTR_PARAM_CBANK
	.align		4
        /*000c*/ 	.byte	0x04, 0x0a
        /*000e*/ 	.short	(.L_11 - .L_10)
	.align		4
.L_10:
        /*0010*/ 	.word	index@(.nv.constant0.where_scalar_scalar_kernel_0d1d2d)
        /*0014*/ 	.short	0x0160
        /*0016*/ 	.short	0x0014


	//----- nvinfo : EIATTR_CBANK_PARAM_SIZE
	.align		4
.L_11:
        /*0018*/ 	.byte	0x03, 0x19
        /*001a*/ 	.short	0x0014


	//----- nvinfo : EIATTR_KPARAM_INFO
	.align		4
        /*001c*/ 	.byte	0x04, 0x17
        /*001e*/ 	.short	(.L_13 - .L_12)
.L_12:
        /*0020*/ 	.word	0x00000000
        /*0024*/ 	.short	0x0002
        /*0026*/ 	.short	0x0010
        /*0028*/ 	.byte	0x00, 0xf0, 0x11, 0x00


	//----- nvinfo : EIATTR_KPARAM_INFO
	.align		4
.L_13:
        /*002c*/ 	.byte	0x04, 0x17
        /*002e*/ 	.short	(.L_15 - .L_14)
.L_14:
        /*0030*/ 	.word	0x00000000
        /*0034*/ 	.short	0x0001
        /*0036*/ 	.short	0x0008
        /*0038*/ 	.byte	0x00, 0xf0, 0x21, 0x00


	//----- nvinfo : EIATTR_KPARAM_INFO
	.align		4
.L_15:
        /*003c*/ 	.byte	0x04, 0x17
        /*003e*/ 	.short	(.L_17 - .L_16)
.L_16:
        /*0040*/ 	.word	0x00000000
        /*0044*/ 	.short	0x0000
        /*0046*/ 	.short	0x0000
        /*0048*/ 	.byte	0x00, 0xf0, 0x21, 0x00


	//----- nvinfo : EIATTR_MAXREG_COUNT
	.align		4
.L_17:
        /*004c*/ 	.byte	0x03, 0x1b
        /*004e*/ 	.short	0x00ff


	//----- nvinfo : EIATTR_EXIT_INSTR_OFFSETS
	.align		4
        /*0050*/ 	.byte	0x04, 0x1c
        /*0052*/ 	.short	(.L_19 - .L_18)


	//   ....[0]....
.L_18:
        /*0054*/ 	.word	0x00000010


	//----- nvinfo : EIATTR_MAX_THREADS
	.align		4
.L_19:
        /*0058*/ 	.byte	0x04, 0x05
        /*005a*/ 	.short	(.L_21 - .L_20)
.L_20:
        /*005c*/ 	.word	0x00000080
        /*0060*/ 	.word	0x00000001
        /*0064*/ 	.word	0x00000001
.L_21:


//--------------------- .nv.constant0.where_scalar_scalar_kernel_0d1d2d --------------------------
	.section	.nv.constant0.where_scalar_scalar_kernel_0d1d2d,"a",@progbits
	.align	4
.nv.constant0.where_scalar_scalar_kernel_0d1d2d:
	.zero		372


//--------------------- .text.where_scalar_scalar_kernel_0d1d2d --------------------------
	.section	.text.where_scalar_scalar_kernel_0d1d2d,"ax",@progbits
	.sectioninfo	@"SHI_REGISTERS=4"
	.align	128
        .global         where_scalar_scalar_kernel_0d1d2d
        .type           where_scalar_scalar_kernel_0d1d2d,@function
        .size           where_scalar_scalar_kernel_0d1d2d,(.L_x_1 - where_scalar_scalar_kernel_0d1d2d)
        .other          where_scalar_scalar_kernel_0d1d2d,@"STO_CUDA_ENTRY STV_DEFAULT"
where_scalar_scalar_kernel_0d1d2d:
.text.where_scalar_scalar_kernel_0d1d2d:
[----:B------:R-:W-:-:S02]  /*0000*/  MOV R1, c[0x0][0x28] ;  /* 0x00000a0000017a02 */ /* 0x000fc40000000f00 */
[----:B------:R-:W-:Y:S05]  /*0010*/  EXIT ;  /* 0x000000000000794d */ /* 0x000fea0003800000 */
.L_x_0:
[----:B------:R-:W-:-:S00]  /*0020*/  BRA `(.L_x_0) ;  /* 0xfffffff000007947 */ /* 0x000fc0000383ffff */
[----:B------:R-:W-:-:S00]  /*0030*/  NOP ;  /* 0x0000000000007918 */ /* 0x000fc00000000000 */
        /* <DEDUP_REMOVED lines=12> */
.L_x_1:
